//
// Generated by NVIDIA NVVM Compiler
//
// Compiler Build ID: CL-36424714
// Cuda compilation tools, release 13.0, V13.0.88
// Based on NVVM 20.0.0
//

.version 9.0
.target sm_100
.address_size 64

	// .globl	_Z13print_numbersv
.extern .func  (.param .b32 func_retval0) vprintf
(
	.param .b64 vprintf_param_0,
	.param .b64 vprintf_param_1
)
;
.global .align 1 .b8 $str[33] = {84, 104, 114, 101, 97, 100, 32, 73, 68, 32, 61, 32, 37, 100, 32, 44, 32, 66, 108, 111, 99, 107, 32, 73, 68, 32, 61, 32, 37, 100, 32, 10};

.visible .entry _Z13print_numbersv()
{
	.local .align 8 .b8 	__local_depot0[8];
	.reg .b64 	%SP;
	.reg .b64 	%SPL;
	.reg .b32 	%r<5>;
	.reg .b64 	%rd<5>;

	mov.u64 	%SPL, __local_depot0;
	cvta.local.u64 	%SP, %SPL;
	add.u64 	%rd1, %SP, 0;
	add.u64 	%rd2, %SPL, 0;
	mov.u32 	%r1, %tid.x;
	mov.u32 	%r2, %ctaid.x;
	st.local.v2.u32 	[%rd2], {%r1, %r2};
	mov.u64 	%rd3, $str;
	cvta.global.u64 	%rd4, %rd3;
	{ // callseq 0, 0
	.param .b64 param0;
	st.param.b64 	[param0], %rd4;
	.param .b64 param1;
	st.param.b64 	[param1], %rd1;
	.param .b32 retval0;
	call.uni (retval0), 
	vprintf, 
	(
	param0, 
	param1
	);
	ld.param.b32 	%r3, [retval0];
	} // callseq 0
	ret;

}


// ===== COMPILED SASS (sm_100) =====

	.target	sm_100

	.elftype	@"ET_EXEC"


//--------------------- .note.nv.tkinfo           --------------------------
	.section	.note.nv.tkinfo,"",@"SHT_NOTE"
	.sectionflags	@"SHF_NOTE_NV_TKINFO"
	.tkinfo
        /*0018*/ 	.word	0x00000002
        /*0030*/ 	.string	""
        /*0030*/ 	.string	"ptxas"
        /*0030*/ 	.string	"Cuda compilation tools, release 13.0, V13.0.88"
        /*0030*/ 	.string	"Build cuda_13.0.r13.0/compiler.36424714_0"
        /*0030*/ 	.string	"-arch sm_100 -m 64 "



//--------------------- .note.nv.cuinfo           --------------------------
	.section	.note.nv.cuinfo,"",@"SHT_NOTE"
	.sectionflags	@"SHF_NOTE_NV_CUINFO"
        /*0018*/ 	.short	0x0002
        /*001a*/ 	.short	0x0064
        /*001c*/ 	.short	0x0082
	.zero		2


//--------------------- .nv.info                  --------------------------
	.section	.nv.info,"",@"SHT_CUDA_INFO"
	.align	4


	//----- nvinfo : EIATTR_REGCOUNT
	.align		4
        /*0000*/ 	.byte	0x04, 0x2f
        /*0002*/ 	.short	(.L_2 - .L_1)
	.align		4
.L_1:
        /*0004*/ 	.word	index@(_Z13print_numbersv)
        /*0008*/ 	.word	0x00000018


	//----- nvinfo : EIATTR_FRAME_SIZE
	.align		4
.L_2:
        /*000c*/ 	.byte	0x04, 0x11
        /*000e*/ 	.short	(.L_4 - .L_3)
	.align		4
.L_3:
        /*0010*/ 	.word	index@(_Z13print_numbersv)
        /*0014*/ 	.word	0x00000008


	//----- nvinfo : EIATTR_MIN_STACK_SIZE
	.align		4
.L_4:
        /*0018*/ 	.byte	0x04, 0x12
        /*001a*/ 	.short	(.L_6 - .L_5)
	.align		4
.L_5:
        /*001c*/ 	.word	index@(_Z13print_numbersv)
        /*0020*/ 	.word	0x00000008
.L_6:


//--------------------- .nv.compat                --------------------------
	.section	.nv.compat,"",@"SHT_CUDA_COMPAT_INFO"
	.align	4
        /*0000*/ 	.byte	0x02, 0x09, 0x00, 0x00, 0x02, 0x02, 0x01, 0x00, 0x02, 0x05, 0x05, 0x00, 0x03, 0x07, 0x01, 0x01
        /*0010*/ 	.byte	0x02, 0x03, 0x00, 0x00, 0x02, 0x06, 0x01, 0x00, 0x04, 0x0b, 0x08, 0x00, 0x09, 0x00, 0x00, 0x00
        /*0020*/ 	.byte	0x00, 0x00, 0x00, 0x00


//--------------------- .nv.info._Z13print_numbersv --------------------------
	.section	.nv.info._Z13print_numbersv,"",@"SHT_CUDA_INFO"
	.sectionflags	@""
	.align	4


	//----- nvinfo : EIATTR_CUDA_API_VERSION
	.align		4
        /*0000*/ 	.byte	0x04, 0x37
        /*0002*/ 	.short	(.L_8 - .L_7)
.L_7:
        /*0004*/ 	.word	0x00000082


	//----- nvinfo : EIATTR_SPARSE_MMA_MASK
	.align		4
.L_8:
        /*0008*/ 	.byte	0x03, 0x50
        /*000a*/ 	.short	0x0000


	//----- nvinfo : EIATTR_MAXREG_COUNT
	.align		4
        /*000c*/ 	.byte	0x03, 0x1b
        /*000e*/ 	.short	0x00ff


	//----- nvinfo : EIATTR_EXTERNS
	.align		4
        /*0010*/ 	.byte	0x04, 0x0f
        /*0012*/ 	.short	(.L_10 - .L_9)


	//   ....[0]....
	.align		4
.L_9:
        /*0014*/ 	.word	index@(vprintf)


	//----- nvinfo : EIATTR_MERCURY_ISA_VERSION
	.align		4
.L_10:
        /*0018*/ 	.byte	0x03, 0x5f
        /*001a*/ 	.short	0x0101


	//----- nvinfo : EIATTR_VRC_CTA_INIT_COUNT
	.align		4
        /*001c*/ 	.byte	0x02, 0x4a
	.zero		1
	.zero		1


	//----- nvinfo : EIATTR_SYSCALL_OFFSETS
	.align		4
        /*0020*/ 	.byte	0x04, 0x46
        /*0022*/ 	.short	(.L_12 - .L_11)


	//   ....[0]....
.L_11:
        /*0024*/ 	.word	0x000000f0


	//----- nvinfo : EIATTR_EXIT_INSTR_OFFSETS
	.align		4
.L_12:
        /*0028*/ 	.byte	0x04, 0x1c
        /*002a*/ 	.short	(.L_14 - .L_13)


	//   ....[0]....
.L_13:
        /*002c*/ 	.word	0x00000100


	//----- nvinfo : EIATTR_SW_WAR
	.align		4
.L_14:
        /*0030*/ 	.byte	0x04, 0x36
        /*0032*/ 	.short	(.L_16 - .L_15)
.L_15:
        /*0034*/ 	.word	0x00000008
.L_16:


//--------------------- .nv.callgraph             --------------------------
	.section	.nv.callgraph,"",@"SHT_CUDA_CALLGRAPH"
	.align	4
	.sectionentsize	8
	.align		4
        /*0000*/ 	.word	0x00000000
	.align		4
        /*0004*/ 	.word	0xffffffff
	.align		4
        /*0008*/ 	.word	index@(_Z13print_numbersv)
	.align		4
        /*000c*/ 	.word	index@(vprintf)
	.align		4
        /*0010*/ 	.word	0x00000000
	.align		4
        /*0014*/ 	.word	0xfffffffe
	.align		4
        /*0018*/ 	.word	0x00000000
	.align		4
        /*001c*/ 	.word	0xfffffffd
	.align		4
        /*0020*/ 	.word	0x00000000
	.align		4
        /*0024*/ 	.word	0xfffffffc


//--------------------- .nv.constant4             --------------------------
	.section	.nv.constant4,"a",@progbits
	.align	8
	.align		8
.nv.constant4:
        /*0000*/ 	.dword	vprintf
	.align		8
        /*0008*/ 	.dword	$str


//--------------------- .text._Z13print_numbersv  --------------------------
	.section	.text._Z13print_numbersv,"ax",@progbits
	.align	128
        .global         _Z13print_numbersv
        .type           _Z13print_numbersv,@function
        .size           _Z13print_numbersv,(.L_x_2 - _Z13print_numbersv)
        .other          _Z13print_numbersv,@"STO_CUDA_ENTRY STV_DEFAULT"
_Z13print_numbersv:
.text._Z13print_numbersv:
[----:B------:R-:W0:Y:S01]  /*0000*/  LDC R1, c[0x0][0x37c] ;  /* 0x0000df00ff017b82 */ /* 0x000e220000000800 */
[----:B------:R-:W1:Y:S01]  /*0010*/  S2R R8, SR_TID.X ;  /* 0x0000000000087919 */ /* 0x000e620000002100 */
[----:B0-----:R-:W-:Y:S01]  /*0020*/  VIADD R1, R1, 0xfffffff8 ;  /* 0xfffffff801017836 */ /* 0x001fe20000000000 */
[----:B------:R-:W-:Y:S01]  /*0030*/  MOV R0, 0x0 ;  /* 0x0000000000007802 */ /* 0x000fe20000000f00 */
[----:B------:R-:W0:Y:S01]  /*0040*/  LDCU UR4, c[0x0][0x2f8] ;  /* 0x00005f00ff0477ac */ /* 0x000e220008000800 */
[----:B------:R-:W1:Y:S03]  /*0050*/  S2R R9, SR_CTAID.X ;  /* 0x0000000000097919 */ /* 0x000e660000002500 */
[----:B------:R2:W3:Y:S01]  /*0060*/  LDC.64 R2, c[0x4][R0] ;  /* 0x0100000000027b82 */ /* 0x0004e20000000a00 */
[----:B------:R-:W4:Y:S01]  /*0070*/  LDCU.64 UR6, c[0x4][0x8] ;  /* 0x01000100ff0677ac */ /* 0x000f220008000a00 */
[----:B------:R-:W5:Y:S01]  /*0080*/  LDCU UR5, c[0x0][0x2fc] ;  /* 0x00005f80ff0577ac */ /* 0x000f620008000800 */
[----:B0-----:R-:W-:Y:S01]  /*0090*/  IADD3 R6, P0, PT, R1, UR4, RZ ;  /* 0x0000000401067c10 */ /* 0x001fe2000ff1e0ff */
[----:B----4-:R-:W-:Y:S01]  /*00a0*/  IMAD.U32 R4, RZ, RZ, UR6 ;  /* 0x00000006ff047e24 */ /* 0x010fe2000f8e00ff */
[----:B------:R-:W-:-:S03]  /*00b0*/  MOV R5, UR7 ;  /* 0x0000000700057c02 */ /* 0x000fc60008000f00 */
[----:B-----5:R-:W-:Y:S01]  /*00c0*/  IMAD.X R7, RZ, RZ, UR5, P0 ;  /* 0x00000005ff077e24 */ /* 0x020fe200080e06ff */
[----:B-1----:R2:W-:Y:S07]  /*00d0*/  STL.64 [R1], R8 ;  /* 0x0000000801007387 */ /* 0x0025ee0000100a00 */
[----:B------:R-:W-:-:S07]  /*00e0*/  LEPC R20, `(.L_x_0) ;  /* 0x000000001014794e */ /* 0x000fce0000000000 */
[----:B--23--:R-:W-:Y:S05]  /*00f0*/  CALL.ABS.NOINC R2 ;  /* 0x0000000002007343 */ /* 0x00cfea0003c00000 */
.L_x_0:
[----:B------:R-:W-:Y:S05]  /*0100*/  EXIT ;  /* 0x000000000000794d */ /* 0x000fea0003800000 */
.L_x_1:
[----:B------:R-:W-:-:S00]  /*0110*/  BRA `(.L_x_1) ;  /* 0xfffffffc00fc7947 */ /* 0x000fc0000383ffff */
[----:B------:R-:W-:-:S00]  /*0120*/  NOP ;  /* 0x0000000000007918 */ /* 0x000fc00000000000 */
        /* <DEDUP_REMOVED lines=13> */
.L_x_2:


//--------------------- .nv.global.init           --------------------------
	.section	.nv.global.init,"aw",@progbits
.nv.global.init:
	.type		$str,@object
	.size		$str,(.L_0 - $str)
$str:
        /*0000*/ 	.byte	0x54, 0x68, 0x72, 0x65, 0x61, 0x64, 0x20, 0x49, 0x44, 0x20, 0x3d, 0x20, 0x25, 0x64, 0x20, 0x2c
        /*0010*/ 	.byte	0x20, 0x42, 0x6c, 0x6f, 0x63, 0x6b, 0x20, 0x49, 0x44, 0x20, 0x3d, 0x20, 0x25, 0x64, 0x20, 0x0a
        /*0020*/ 	.byte	0x00
.L_0:


//--------------------- .nv.shared.reserved.0     --------------------------
	.section	.nv.shared.reserved.0,"aw",@nobits
	.weak		__nv_reservedSMEM_offset_0_alias
	.size		__nv_reservedSMEM_offset_0_alias, 0, 64
	.other		__nv_reservedSMEM_offset_0_alias,@"STO_CUDA_RESERVED_SHARED STV_DEFAULT"
__nv_reservedSMEM_offset_0_alias:
	.zero		0
	.zero		64


//--------------------- .nv.constant0._Z13print_numbersv --------------------------
	.section	.nv.constant0._Z13print_numbersv,"a",@progbits
	.sectionflags	@""
	.align	4
.nv.constant0._Z13print_numbersv:
	.zero		896


//--------------------- SYMBOLS --------------------------

	.type		.nv.reservedSmem.offset0,@object
	.size		.nv.reservedSmem.offset0,0x4
	.type		vprintf,@function
